//
// Generated by NVIDIA NVVM Compiler
//
// Compiler Build ID: CL-36424714
// Cuda compilation tools, release 13.0, V13.0.88
// Based on NVVM 20.0.0
//

.version 9.0
.target sm_100
.address_size 64

	// .globl	_Z18convolution_kernelPiS_S_iii

.visible .entry _Z18convolution_kernelPiS_S_iii(
	.param .u64 .ptr .align 1 _Z18convolution_kernelPiS_S_iii_param_0,
	.param .u64 .ptr .align 1 _Z18convolution_kernelPiS_S_iii_param_1,
	.param .u64 .ptr .align 1 _Z18convolution_kernelPiS_S_iii_param_2,
	.param .u32 _Z18convolution_kernelPiS_S_iii_param_3,
	.param .u32 _Z18convolution_kernelPiS_S_iii_param_4,
	.param .u32 _Z18convolution_kernelPiS_S_iii_param_5
)
{
	.reg .pred 	%p<29>;
	.reg .b32 	%r<179>;
	.reg .b64 	%rd<57>;

	ld.param.u64 	%rd4, [_Z18convolution_kernelPiS_S_iii_param_0];
	ld.param.u64 	%rd3, [_Z18convolution_kernelPiS_S_iii_param_1];
	ld.param.u64 	%rd5, [_Z18convolution_kernelPiS_S_iii_param_2];
	ld.param.u32 	%r36, [_Z18convolution_kernelPiS_S_iii_param_3];
	ld.param.u32 	%r37, [_Z18convolution_kernelPiS_S_iii_param_4];
	ld.param.u32 	%r38, [_Z18convolution_kernelPiS_S_iii_param_5];
	cvta.to.global.u64 	%rd1, %rd5;
	cvta.to.global.u64 	%rd2, %rd4;
	mov.u32 	%r39, %ctaid.y;
	mov.u32 	%r40, %ntid.y;
	mov.u32 	%r41, %tid.y;
	mad.lo.s32 	%r1, %r39, %r40, %r41;
	mov.u32 	%r42, %ctaid.x;
	mov.u32 	%r43, %ntid.x;
	mov.u32 	%r44, %tid.x;
	mad.lo.s32 	%r2, %r42, %r43, %r44;
	setp.ge.s32 	%p1, %r1, %r36;
	setp.ge.s32 	%p2, %r2, %r37;
	or.pred  	%p3, %p1, %p2;
	@%p3 bra 	$L__BB0_16;
	setp.lt.s32 	%p4, %r38, 1;
	mov.b32 	%r177, 0;
	@%p4 bra 	$L__BB0_15;
	add.s32 	%r47, %r38, -1;
	shr.u32 	%r48, %r47, 1;
	sub.s32 	%r3, %r1, %r48;
	sub.s32 	%r4, %r2, %r48;
	add.s32 	%r5, %r36, -1;
	add.s32 	%r6, %r37, -1;
	and.b32  	%r7, %r38, 7;
	and.b32  	%r8, %r38, 3;
	and.b32  	%r9, %r38, 2147483640;
	and.b32  	%r10, %r38, 1;
	mov.b32 	%r164, 0;
	mov.u32 	%r177, %r164;
$L__BB0_3:
	setp.lt.u32 	%p5, %r38, 8;
	add.s32 	%r51, %r3, %r164;
	max.s32 	%r52, %r51, 0;
	setp.lt.s32 	%p6, %r52, %r36;
	selp.b32 	%r53, %r52, %r5, %p6;
	mul.lo.s32 	%r13, %r53, %r37;
	mul.lo.s32 	%r14, %r164, %r38;
	mov.b32 	%r172, 0;
	@%p5 bra 	$L__BB0_6;
	mov.b32 	%r166, 0;
$L__BB0_5:
	.pragma "nounroll";
	add.s32 	%r55, %r4, %r166;
	max.s32 	%r56, %r55, 0;
	setp.lt.s32 	%p7, %r56, %r37;
	selp.b32 	%r57, %r56, %r6, %p7;
	add.s32 	%r58, %r57, %r13;
	mul.wide.s32 	%rd6, %r58, 4;
	add.s64 	%rd7, %rd2, %rd6;
	ld.global.u32 	%r59, [%rd7];
	add.s32 	%r60, %r166, %r14;
	mul.wide.u32 	%rd8, %r60, 4;
	add.s64 	%rd9, %rd1, %rd8;
	ld.global.u32 	%r61, [%rd9];
	mad.lo.s32 	%r62, %r61, %r59, %r177;
	add.s32 	%r63, %r55, 1;
	max.s32 	%r64, %r63, 0;
	setp.lt.s32 	%p8, %r64, %r37;
	selp.b32 	%r65, %r64, %r6, %p8;
	add.s32 	%r66, %r65, %r13;
	mul.wide.s32 	%rd10, %r66, 4;
	add.s64 	%rd11, %rd2, %rd10;
	ld.global.u32 	%r67, [%rd11];
	ld.global.u32 	%r68, [%rd9+4];
	mad.lo.s32 	%r69, %r68, %r67, %r62;
	add.s32 	%r70, %r55, 2;
	max.s32 	%r71, %r70, 0;
	setp.lt.s32 	%p9, %r71, %r37;
	selp.b32 	%r72, %r71, %r6, %p9;
	add.s32 	%r73, %r72, %r13;
	mul.wide.s32 	%rd12, %r73, 4;
	add.s64 	%rd13, %rd2, %rd12;
	ld.global.u32 	%r74, [%rd13];
	ld.global.u32 	%r75, [%rd9+8];
	mad.lo.s32 	%r76, %r75, %r74, %r69;
	add.s32 	%r77, %r55, 3;
	max.s32 	%r78, %r77, 0;
	setp.lt.s32 	%p10, %r78, %r37;
	selp.b32 	%r79, %r78, %r6, %p10;
	add.s32 	%r80, %r79, %r13;
	mul.wide.s32 	%rd14, %r80, 4;
	add.s64 	%rd15, %rd2, %rd14;
	ld.global.u32 	%r81, [%rd15];
	ld.global.u32 	%r82, [%rd9+12];
	mad.lo.s32 	%r83, %r82, %r81, %r76;
	add.s32 	%r84, %r55, 4;
	max.s32 	%r85, %r84, 0;
	setp.lt.s32 	%p11, %r85, %r37;
	selp.b32 	%r86, %r85, %r6, %p11;
	add.s32 	%r87, %r86, %r13;
	mul.wide.s32 	%rd16, %r87, 4;
	add.s64 	%rd17, %rd2, %rd16;
	ld.global.u32 	%r88, [%rd17];
	ld.global.u32 	%r89, [%rd9+16];
	mad.lo.s32 	%r90, %r89, %r88, %r83;
	add.s32 	%r91, %r55, 5;
	max.s32 	%r92, %r91, 0;
	setp.lt.s32 	%p12, %r92, %r37;
	selp.b32 	%r93, %r92, %r6, %p12;
	add.s32 	%r94, %r93, %r13;
	mul.wide.s32 	%rd18, %r94, 4;
	add.s64 	%rd19, %rd2, %rd18;
	ld.global.u32 	%r95, [%rd19];
	ld.global.u32 	%r96, [%rd9+20];
	mad.lo.s32 	%r97, %r96, %r95, %r90;
	add.s32 	%r98, %r55, 6;
	max.s32 	%r99, %r98, 0;
	setp.lt.s32 	%p13, %r99, %r37;
	selp.b32 	%r100, %r99, %r6, %p13;
	add.s32 	%r101, %r100, %r13;
	mul.wide.s32 	%rd20, %r101, 4;
	add.s64 	%rd21, %rd2, %rd20;
	ld.global.u32 	%r102, [%rd21];
	ld.global.u32 	%r103, [%rd9+24];
	mad.lo.s32 	%r104, %r103, %r102, %r97;
	add.s32 	%r105, %r55, 7;
	max.s32 	%r106, %r105, 0;
	setp.lt.s32 	%p14, %r106, %r37;
	selp.b32 	%r107, %r106, %r6, %p14;
	add.s32 	%r108, %r107, %r13;
	mul.wide.s32 	%rd22, %r108, 4;
	add.s64 	%rd23, %rd2, %rd22;
	ld.global.u32 	%r109, [%rd23];
	ld.global.u32 	%r110, [%rd9+28];
	mad.lo.s32 	%r177, %r110, %r109, %r104;
	add.s32 	%r166, %r166, 8;
	setp.ne.s32 	%p15, %r166, %r9;
	mov.u32 	%r172, %r9;
	@%p15 bra 	$L__BB0_5;
$L__BB0_6:
	setp.eq.s32 	%p16, %r7, 0;
	@%p16 bra 	$L__BB0_14;
	add.s32 	%r112, %r7, -1;
	setp.lt.u32 	%p17, %r112, 3;
	@%p17 bra 	$L__BB0_9;
	add.s32 	%r113, %r4, %r172;
	max.s32 	%r114, %r113, 0;
	setp.lt.s32 	%p18, %r114, %r37;
	selp.b32 	%r115, %r114, %r6, %p18;
	add.s32 	%r116, %r115, %r13;
	mul.wide.s32 	%rd24, %r116, 4;
	add.s64 	%rd25, %rd2, %rd24;
	ld.global.u32 	%r117, [%rd25];
	add.s32 	%r118, %r172, %r14;
	mul.wide.u32 	%rd26, %r118, 4;
	add.s64 	%rd27, %rd1, %rd26;
	ld.global.u32 	%r119, [%rd27];
	mad.lo.s32 	%r120, %r119, %r117, %r177;
	add.s32 	%r121, %r113, 1;
	max.s32 	%r122, %r121, 0;
	setp.lt.s32 	%p19, %r122, %r37;
	selp.b32 	%r123, %r122, %r6, %p19;
	add.s32 	%r124, %r123, %r13;
	mul.wide.s32 	%rd28, %r124, 4;
	add.s64 	%rd29, %rd2, %rd28;
	ld.global.u32 	%r125, [%rd29];
	cvt.u64.u32 	%rd30, %r14;
	cvt.u64.u32 	%rd31, %r172;
	add.s64 	%rd32, %rd31, %rd30;
	shl.b64 	%rd33, %rd32, 2;
	add.s64 	%rd34, %rd1, %rd33;
	ld.global.u32 	%r126, [%rd34+4];
	mad.lo.s32 	%r127, %r126, %r125, %r120;
	add.s32 	%r128, %r113, 2;
	max.s32 	%r129, %r128, 0;
	setp.lt.s32 	%p20, %r129, %r37;
	selp.b32 	%r130, %r129, %r6, %p20;
	add.s32 	%r131, %r130, %r13;
	mul.wide.s32 	%rd35, %r131, 4;
	add.s64 	%rd36, %rd2, %rd35;
	ld.global.u32 	%r132, [%rd36];
	ld.global.u32 	%r133, [%rd34+8];
	mad.lo.s32 	%r134, %r133, %r132, %r127;
	add.s32 	%r135, %r113, 3;
	max.s32 	%r136, %r135, 0;
	setp.lt.s32 	%p21, %r136, %r37;
	selp.b32 	%r137, %r136, %r6, %p21;
	add.s32 	%r138, %r137, %r13;
	mul.wide.s32 	%rd37, %r138, 4;
	add.s64 	%rd38, %rd2, %rd37;
	ld.global.u32 	%r139, [%rd38];
	ld.global.u32 	%r140, [%rd34+12];
	mad.lo.s32 	%r177, %r140, %r139, %r134;
	add.s32 	%r172, %r172, 4;
$L__BB0_9:
	setp.eq.s32 	%p22, %r8, 0;
	@%p22 bra 	$L__BB0_14;
	setp.eq.s32 	%p23, %r8, 1;
	@%p23 bra 	$L__BB0_12;
	add.s32 	%r142, %r4, %r172;
	max.s32 	%r143, %r142, 0;
	setp.lt.s32 	%p24, %r143, %r37;
	selp.b32 	%r144, %r143, %r6, %p24;
	add.s32 	%r145, %r144, %r13;
	mul.wide.s32 	%rd39, %r145, 4;
	add.s64 	%rd40, %rd2, %rd39;
	ld.global.u32 	%r146, [%rd40];
	add.s32 	%r147, %r172, %r14;
	mul.wide.u32 	%rd41, %r147, 4;
	add.s64 	%rd42, %rd1, %rd41;
	ld.global.u32 	%r148, [%rd42];
	mad.lo.s32 	%r149, %r148, %r146, %r177;
	add.s32 	%r150, %r142, 1;
	max.s32 	%r151, %r150, 0;
	setp.lt.s32 	%p25, %r151, %r37;
	selp.b32 	%r152, %r151, %r6, %p25;
	add.s32 	%r153, %r152, %r13;
	mul.wide.s32 	%rd43, %r153, 4;
	add.s64 	%rd44, %rd2, %rd43;
	ld.global.u32 	%r154, [%rd44];
	cvt.u64.u32 	%rd45, %r14;
	cvt.u64.u32 	%rd46, %r172;
	add.s64 	%rd47, %rd46, %rd45;
	shl.b64 	%rd48, %rd47, 2;
	add.s64 	%rd49, %rd1, %rd48;
	ld.global.u32 	%r155, [%rd49+4];
	mad.lo.s32 	%r177, %r155, %r154, %r149;
	add.s32 	%r172, %r172, 2;
$L__BB0_12:
	setp.eq.s32 	%p26, %r10, 0;
	@%p26 bra 	$L__BB0_14;
	add.s32 	%r156, %r4, %r172;
	max.s32 	%r157, %r156, 0;
	setp.lt.s32 	%p27, %r157, %r37;
	selp.b32 	%r158, %r157, %r6, %p27;
	add.s32 	%r159, %r158, %r13;
	mul.wide.s32 	%rd50, %r159, 4;
	add.s64 	%rd51, %rd2, %rd50;
	ld.global.u32 	%r160, [%rd51];
	add.s32 	%r161, %r172, %r14;
	mul.wide.u32 	%rd52, %r161, 4;
	add.s64 	%rd53, %rd1, %rd52;
	ld.global.u32 	%r162, [%rd53];
	mad.lo.s32 	%r177, %r162, %r160, %r177;
$L__BB0_14:
	add.s32 	%r164, %r164, 1;
	setp.ne.s32 	%p28, %r164, %r38;
	@%p28 bra 	$L__BB0_3;
$L__BB0_15:
	mad.lo.s32 	%r163, %r37, %r1, %r2;
	cvta.to.global.u64 	%rd54, %rd3;
	mul.wide.s32 	%rd55, %r163, 4;
	add.s64 	%rd56, %rd54, %rd55;
	st.global.u32 	[%rd56], %r177;
$L__BB0_16:
	ret;

}


// ===== COMPILED SASS (sm_100) =====

	.target	sm_100

	.elftype	@"ET_EXEC"


//--------------------- .note.nv.tkinfo           --------------------------
	.section	.note.nv.tkinfo,"",@"SHT_NOTE"
	.sectionflags	@"SHF_NOTE_NV_TKINFO"
	.tkinfo
        /*0018*/ 	.word	0x00000002
        /*0030*/ 	.string	""
        /*0030*/ 	.string	"ptxas"
        /*0030*/ 	.string	"Cuda compilation tools, release 13.0, V13.0.88"
        /*0030*/ 	.string	"Build cuda_13.0.r13.0/compiler.36424714_0"
        /*0030*/ 	.string	"-arch sm_100 -m 64 "



//--------------------- .note.nv.cuinfo           --------------------------
	.section	.note.nv.cuinfo,"",@"SHT_NOTE"
	.sectionflags	@"SHF_NOTE_NV_CUINFO"
        /*0018*/ 	.short	0x0002
        /*001a*/ 	.short	0x0064
        /*001c*/ 	.short	0x0082
	.zero		2


//--------------------- .nv.info                  --------------------------
	.section	.nv.info,"",@"SHT_CUDA_INFO"
	.align	4


	//----- nvinfo : EIATTR_REGCOUNT
	.align		4
        /*0000*/ 	.byte	0x04, 0x2f
        /*0002*/ 	.short	(.L_1 - .L_0)
	.align		4
.L_0:
        /*0004*/ 	.word	index@(_Z18convolution_kernelPiS_S_iii)
        /*0008*/ 	.word	0x00000020


	//----- nvinfo : EIATTR_FRAME_SIZE
	.align		4
.L_1:
        /*000c*/ 	.byte	0x04, 0x11
        /*000e*/ 	.short	(.L_3 - .L_2)
	.align		4
.L_2:
        /*0010*/ 	.word	index@(_Z18convolution_kernelPiS_S_iii)
        /*0014*/ 	.word	0x00000000


	//----- nvinfo : EIATTR_MIN_STACK_SIZE
	.align		4
.L_3:
        /*0018*/ 	.byte	0x04, 0x12
        /*001a*/ 	.short	(.L_5 - .L_4)
	.align		4
.L_4:
        /*001c*/ 	.word	index@(_Z18convolution_kernelPiS_S_iii)
        /*0020*/ 	.word	0x00000000
.L_5:


//--------------------- .nv.compat                --------------------------
	.section	.nv.compat,"",@"SHT_CUDA_COMPAT_INFO"
	.align	4
        /*0000*/ 	.byte	0x02, 0x09, 0x00, 0x00, 0x02, 0x02, 0x01, 0x00, 0x02, 0x05, 0x05, 0x00, 0x03, 0x07, 0x01, 0x01
        /*0010*/ 	.byte	0x02, 0x03, 0x00, 0x00, 0x02, 0x06, 0x01, 0x00, 0x04, 0x0b, 0x08, 0x00, 0x09, 0x00, 0x00, 0x00
        /*0020*/ 	.byte	0x00, 0x00, 0x00, 0x00


//--------------------- .nv.info._Z18convolution_kernelPiS_S_iii --------------------------
	.section	.nv.info._Z18convolution_kernelPiS_S_iii,"",@"SHT_CUDA_INFO"
	.sectionflags	@""
	.align	4


	//----- nvinfo : EIATTR_CUDA_API_VERSION
	.align		4
        /*0000*/ 	.byte	0x04, 0x37
        /*0002*/ 	.short	(.L_7 - .L_6)
.L_6:
        /*0004*/ 	.word	0x00000082


	//----- nvinfo : EIATTR_KPARAM_INFO
	.align		4
.L_7:
        /*0008*/ 	.byte	0x04, 0x17
        /*000a*/ 	.short	(.L_9 - .L_8)
.L_8:
        /*000c*/ 	.word	0x00000000
        /*0010*/ 	.short	0x0005
        /*0012*/ 	.short	0x0020
        /*0014*/ 	.byte	0x00, 0xf0, 0x11, 0x00


	//----- nvinfo : EIATTR_KPARAM_INFO
	.align		4
.L_9:
        /*0018*/ 	.byte	0x04, 0x17
        /*001a*/ 	.short	(.L_11 - .L_10)
.L_10:
        /*001c*/ 	.word	0x00000000
        /*0020*/ 	.short	0x0004
        /*0022*/ 	.short	0x001c
        /*0024*/ 	.byte	0x00, 0xf0, 0x11, 0x00


	//----- nvinfo : EIATTR_KPARAM_INFO
	.align		4
.L_11:
        /*0028*/ 	.byte	0x04, 0x17
        /*002a*/ 	.short	(.L_13 - .L_12)
.L_12:
        /*002c*/ 	.word	0x00000000
        /*0030*/ 	.short	0x0003
        /*0032*/ 	.short	0x0018
        /*0034*/ 	.byte	0x00, 0xf0, 0x11, 0x00


	//----- nvinfo : EIATTR_KPARAM_INFO
	.align		4
.L_13:
        /*0038*/ 	.byte	0x04, 0x17
        /*003a*/ 	.short	(.L_15 - .L_14)
.L_14:
        /*003c*/ 	.word	0x00000000
        /*0040*/ 	.short	0x0002
        /*0042*/ 	.short	0x0010
        /*0044*/ 	.byte	0x00, 0xf5, 0x21, 0x00


	//----- nvinfo : EIATTR_KPARAM_INFO
	.align		4
.L_15:
        /*0048*/ 	.byte	0x04, 0x17
        /*004a*/ 	.short	(.L_17 - .L_16)
.L_16:
        /*004c*/ 	.word	0x00000000
        /*0050*/ 	.short	0x0001
        /*0052*/ 	.short	0x0008
        /*0054*/ 	.byte	0x00, 0xf5, 0x21, 0x00


	//----- nvinfo : EIATTR_KPARAM_INFO
	.align		4
.L_17:
        /*0058*/ 	.byte	0x04, 0x17
        /*005a*/ 	.short	(.L_19 - .L_18)
.L_18:
        /*005c*/ 	.word	0x00000000
        /*0060*/ 	.short	0x0000
        /*0062*/ 	.short	0x0000
        /*0064*/ 	.byte	0x00, 0xf5, 0x21, 0x00


	//----- nvinfo : EIATTR_SPARSE_MMA_MASK
	.align		4
.L_19:
        /*0068*/ 	.byte	0x03, 0x50
        /*006a*/ 	.short	0x0000


	//----- nvinfo : EIATTR_MAXREG_COUNT
	.align		4
        /*006c*/ 	.byte	0x03, 0x1b
        /*006e*/ 	.short	0x00ff


	//----- nvinfo : EIATTR_MERCURY_ISA_VERSION
	.align		4
        /*0070*/ 	.byte	0x03, 0x5f
        /*0072*/ 	.short	0x0101


	//----- nvinfo : EIATTR_VRC_CTA_INIT_COUNT
	.align		4
        /*0074*/ 	.byte	0x02, 0x4a
	.zero		1
	.zero		1


	//----- nvinfo : EIATTR_EXIT_INSTR_OFFSETS
	.align		4
        /*0078*/ 	.byte	0x04, 0x1c
        /*007a*/ 	.short	(.L_21 - .L_20)


	//   ....[0]....
.L_20:
        /*007c*/ 	.word	0x000000c0


	//   ....[1]....
        /*0080*/ 	.word	0x00000d90


	//----- nvinfo : EIATTR_CBANK_PARAM_SIZE
	.align		4
.L_21:
        /*0084*/ 	.byte	0x03, 0x19
        /*0086*/ 	.short	0x0024


	//----- nvinfo : EIATTR_PARAM_CBANK
	.align		4
        /*0088*/ 	.byte	0x04, 0x0a
        /*008a*/ 	.short	(.L_23 - .L_22)
	.align		4
.L_22:
        /*008c*/ 	.word	index@(.nv.constant0._Z18convolution_kernelPiS_S_iii)
        /*0090*/ 	.short	0x0380
        /*0092*/ 	.short	0x0024


	//----- nvinfo : EIATTR_SW_WAR
	.align		4
.L_23:
        /*0094*/ 	.byte	0x04, 0x36
        /*0096*/ 	.short	(.L_25 - .L_24)
.L_24:
        /*0098*/ 	.word	0x00000008
.L_25:


//--------------------- .nv.callgraph             --------------------------
	.section	.nv.callgraph,"",@"SHT_CUDA_CALLGRAPH"
	.align	4
	.sectionentsize	8
	.align		4
        /*0000*/ 	.word	0x00000000
	.align		4
        /*0004*/ 	.word	0xffffffff
	.align		4
        /*0008*/ 	.word	0x00000000
	.align		4
        /*000c*/ 	.word	0xfffffffe
	.align		4
        /*0010*/ 	.word	0x00000000
	.align		4
        /*0014*/ 	.word	0xfffffffd
	.align		4
        /*0018*/ 	.word	0x00000000
	.align		4
        /*001c*/ 	.word	0xfffffffc


//--------------------- .text._Z18convolution_kernelPiS_S_iii --------------------------
	.section	.text._Z18convolution_kernelPiS_S_iii,"ax",@progbits
	.align	128
        .global         _Z18convolution_kernelPiS_S_iii
        .type           _Z18convolution_kernelPiS_S_iii,@function
        .size           _Z18convolution_kernelPiS_S_iii,(.L_x_8 - _Z18convolution_kernelPiS_S_iii)
        .other          _Z18convolution_kernelPiS_S_iii,@"STO_CUDA_ENTRY STV_DEFAULT"
_Z18convolution_kernelPiS_S_iii:
.text._Z18convolution_kernelPiS_S_iii:
[----:B------:R-:W-:Y:S01]  /*0000*/  LDC R1, c[0x0][0x37c] ;  /* 0x0000df00ff017b82 */ /* 0x000fe20000000800 */
[----:B------:R-:W0:Y:S07]  /*0010*/  S2R R3, SR_TID.X ;  /* 0x0000000000037919 */ /* 0x000e2e0000002100 */
[----:B------:R-:W1:Y:S01]  /*0020*/  LDC R21, c[0x0][0x364] ;  /* 0x0000d900ff157b82 */ /* 0x000e620000000800 */
[----:B------:R-:W2:Y:S01]  /*0030*/  LDCU.64 UR14, c[0x0][0x398] ;  /* 0x00007300ff0e77ac */ /* 0x000ea20008000a00 */
[----:B------:R-:W1:Y:S06]  /*0040*/  S2R R2, SR_TID.Y ;  /* 0x0000000000027919 */ /* 0x000e6c0000002200 */
[----:B------:R-:W0:Y:S08]  /*0050*/  S2UR UR5, SR_CTAID.X ;  /* 0x00000000000579c3 */ /* 0x000e300000002500 */
[----:B------:R-:W0:Y:S08]  /*0060*/  LDC R0, c[0x0][0x360] ;  /* 0x0000d800ff007b82 */ /* 0x000e300000000800 */
[----:B------:R-:W1:Y:S01]  /*0070*/  S2UR UR4, SR_CTAID.Y ;  /* 0x00000000000479c3 */ /* 0x000e620000002600 */
[----:B0-----:R-:W-:-:S05]  /*0080*/  IMAD R0, R0, UR5, R3 ;  /* 0x0000000500007c24 */ /* 0x001fca000f8e0203 */
[----:B--2---:R-:W-:Y:S01]  /*0090*/  ISETP.GE.AND P0, PT, R0, UR15, PT ;  /* 0x0000000f00007c0c */ /* 0x004fe2000bf06270 */
[----:B-1----:R-:W-:-:S05]  /*00a0*/  IMAD R21, R21, UR4, R2 ;  /* 0x0000000415157c24 */ /* 0x002fca000f8e0202 */
[----:B------:R-:W-:-:S13]  /*00b0*/  ISETP.GE.OR P0, PT, R21, UR14, P0 ;  /* 0x0000000e15007c0c */ /* 0x000fda0008706670 */
[----:B------:R-:W-:Y:S05]  /*00c0*/  @P0 EXIT ;  /* 0x000000000000094d */ /* 0x000fea0003800000 */
[----:B------:R-:W0:Y:S01]  /*00d0*/  LDCU UR5, c[0x0][0x3a0] ;  /* 0x00007400ff0577ac */ /* 0x000e220008000800 */
[----:B------:R-:W-:Y:S01]  /*00e0*/  IMAD.MOV.U32 R24, RZ, RZ, RZ ;  /* 0x000000ffff187224 */ /* 0x000fe200078e00ff */
[----:B------:R-:W1:Y:S01]  /*00f0*/  LDCU.64 UR12, c[0x0][0x358] ;  /* 0x00006b00ff0c77ac */ /* 0x000e620008000a00 */
[----:B0-----:R-:W-:-:S09]  /*0100*/  UISETP.GE.AND UP0, UPT, UR5, 0x1, UPT ;  /* 0x000000010500788c */ /* 0x001fd2000bf06270 */
[----:B-1----:R-:W-:Y:S05]  /*0110*/  BRA.U !UP0, `(.L_x_0) ;  /* 0x0000000d08087547 */ /* 0x002fea000b800000 */
[----:B------:R-:W-:Y:S01]  /*0120*/  UIADD3 UR4, UPT, UPT, UR5, -0x1, URZ ;  /* 0xffffffff05047890 */ /* 0x000fe2000fffe0ff */
[----:B------:R-:W-:Y:S01]  /*0130*/  IMAD.MOV.U32 R24, RZ, RZ, RZ ;  /* 0x000000ffff187224 */ /* 0x000fe200078e00ff */
[----:B------:R-:W-:Y:S02]  /*0140*/  ULOP3.LUT UR8, UR5, 0x7, URZ, 0xc0, !UPT ;  /* 0x0000000705087892 */ /* 0x000fe4000f8ec0ff */
[----:B------:R-:W-:Y:S02]  /*0150*/  USHF.R.U32.HI UR4, URZ, 0x1, UR4 ;  /* 0x00000001ff047899 */ /* 0x000fe40008011604 */
[----:B------:R-:W-:Y:S02]  /*0160*/  ULOP3.LUT UR9, UR5, 0x3, URZ, 0xc0, !UPT ;  /* 0x0000000305097892 */ /* 0x000fe4000f8ec0ff */
[----:B------:R-:W-:Y:S02]  /*0170*/  UIADD3 UR6, UPT, UPT, UR14, -0x1, URZ ;  /* 0xffffffff0e067890 */ /* 0x000fe4000fffe0ff */
[----:B------:R-:W-:Y:S01]  /*0180*/  IADD3 R26, PT, PT, R21, -UR4, RZ ;  /* 0x80000004151a7c10 */ /* 0x000fe2000fffe0ff */
[----:B------:R-:W-:Y:S01]  /*0190*/  VIADD R23, R0, -UR4 ;  /* 0x8000000400177c36 */ /* 0x000fe20008000000 */
[----:B------:R-:W-:-:S02]  /*01a0*/  UIADD3 UR7, UPT, UPT, UR15, -0x1, URZ ;  /* 0xffffffff0f077890 */ /* 0x000fc4000fffe0ff */
[----:B------:R-:W-:Y:S01]  /*01b0*/  ULOP3.LUT UR5, UR5, 0x7ffffff8, URZ, 0xc0, !UPT ;  /* 0x7ffffff805057892 */ /* 0x000fe2000f8ec0ff */
[----:B------:R-:W-:-:S11]  /*01c0*/  UMOV UR4, URZ ;  /* 0x000000ff00047c82 */ /* 0x000fd60008000000 */
.L_x_6:
[----:B------:R-:W0:Y:S01]  /*01d0*/  LDCU UR16, c[0x0][0x3a0] ;  /* 0x00007400ff1077ac */ /* 0x000e220008000800 */
[----:B------:R-:W-:Y:S01]  /*01e0*/  VIADDMNMX R22, R26, UR4, RZ, !PT ;  /* 0x000000041a167c46 */ /* 0x000fe2000f8001ff */
[----:B------:R-:W-:Y:S01]  /*01f0*/  HFMA2 R6, -RZ, RZ, 0, 0 ;  /* 0x00000000ff067431 */ /* 0x000fe200000001ff */
[----:B------:R-:W1:Y:S01]  /*0200*/  LDCU UR10, c[0x0][0x398] ;  /* 0x00007300ff0a77ac */ /* 0x000e620008000800 */
[----:B0-----:R-:W-:Y:S02]  /*0210*/  UISETP.GE.U32.AND UP1, UPT, UR16, 0x8, UPT ;  /* 0x000000081000788c */ /* 0x001fe4000bf26070 */
[----:B------:R-:W-:Y:S01]  /*0220*/  UIMAD UR11, UR4, UR16, URZ ;  /* 0x00000010040b72a4 */ /* 0x000fe2000f8e02ff */
[----:B-1----:R-:W-:Y:S01]  /*0230*/  ISETP.GE.AND P0, PT, R22, UR10, PT ;  /* 0x0000000a16007c0c */ /* 0x002fe2000bf06270 */
[----:B------:R-:W-:-:S03]  /*0240*/  UIADD3 UR4, UPT, UPT, UR4, 0x1, URZ ;  /* 0x0000000104047890 */ /* 0x000fc6000fffe0ff */
[----:B------:R-:W-:Y:S01]  /*0250*/  SEL R22, R22, UR6, !P0 ;  /* 0x0000000616167c07 */ /* 0x000fe2000c000000 */
[----:B------:R-:W-:Y:S01]  /*0260*/  UISETP.NE.AND UP0, UPT, UR4, UR16, UPT ;  /* 0x000000100400728c */ /* 0x000fe2000bf05270 */
[----:B------:R-:W-:Y:S10]  /*0270*/  BRA.U !UP1, `(.L_x_1) ;  /* 0x00000005092c7547 */ /* 0x000ff4000b800000 */
[----:B------:R-:W-:Y:S01]  /*0280*/  IMAD.MOV.U32 R20, RZ, RZ, RZ ;  /* 0x000000ffff147224 */ /* 0x000fe200078e00ff */
[----:B------:R-:W0:Y:S06]  /*0290*/  LDCU UR10, c[0x0][0x39c] ;  /* 0x00007380ff0a77ac */ /* 0x000e2c0008000800 */
.L_x_2:
[----:B------:R-:W1:Y:S01]  /*02a0*/  LDC.64 R2, c[0x0][0x390] ;  /* 0x0000e400ff027b82 */ /* 0x000e620000000a00 */
[----:B------:R-:W-:Y:S01]  /*02b0*/  IADD3 R5, PT, PT, R20, UR11, RZ ;  /* 0x0000000b14057c10 */ /* 0x000fe2000fffe0ff */
[----:B------:R-:W-:-:S05]  /*02c0*/  IMAD.IADD R4, R23, 0x1, R20 ;  /* 0x0000000117047824 */ /* 0x000fca00078e0214 */
[C---:B------:R-:W-:Y:S01]  /*02d0*/  VIADDMNMX R6, R4.reuse, 0x1, RZ, !PT ;  /* 0x0000000104067846 */ /* 0x040fe200078001ff */
[----:B------:R-:W2:Y:S01]  /*02e0*/  LDC.64 R18, c[0x0][0x380] ;  /* 0x0000e000ff127b82 */ /* 0x000ea20000000a00 */
[C---:B------:R-:W-:Y:S02]  /*02f0*/  VIADDMNMX R8, R4.reuse, 0x2, RZ, !PT ;  /* 0x0000000204087846 */ /* 0x040fe400078001ff */
[C---:B------:R-:W-:Y:S02]  /*0300*/  VIADDMNMX R10, R4.reuse, 0x3, RZ, !PT ;  /* 0x00000003040a7846 */ /* 0x040fe400078001ff */
[C---:B------:R-:W-:Y:S02]  /*0310*/  VIADDMNMX R12, R4.reuse, 0x4, RZ, !PT ;  /* 0x00000004040c7846 */ /* 0x040fe400078001ff */
[C---:B------:R-:W-:Y:S02]  /*0320*/  VIADDMNMX R14, R4.reuse, 0x5, RZ, !PT ;  /* 0x00000005040e7846 */ /* 0x040fe400078001ff */
[----:B------:R-:W-:-:S02]  /*0330*/  VIADDMNMX R16, R4, 0x6, RZ, !PT ;  /* 0x0000000604107846 */ /* 0x000fc400078001ff */
[----:B0-----:R-:W-:Y:S02]  /*0340*/  ISETP.GE.AND P5, PT, R6, UR10, PT ;  /* 0x0000000a06007c0c */ /* 0x001fe4000bfa6270 */
[----:B------:R-:W-:Y:S02]  /*0350*/  ISETP.GE.AND P4, PT, R8, UR10, PT ;  /* 0x0000000a08007c0c */ /* 0x000fe4000bf86270 */
[----:B------:R-:W-:Y:S01]  /*0360*/  ISETP.GE.AND P3, PT, R10, UR10, PT ;  /* 0x0000000a0a007c0c */ /* 0x000fe2000bf66270 */
[----:B-1----:R-:W-:Y:S01]  /*0370*/  IMAD.WIDE.U32 R2, R5, 0x4, R2 ;  /* 0x0000000405027825 */ /* 0x002fe200078e0002 */
[----:B------:R-:W-:Y:S02]  /*0380*/  VIMNMX R5, PT, PT, RZ, R4, !PT ;  /* 0x00000004ff057248 */ /* 0x000fe40007fe0100 */
[----:B------:R-:W-:Y:S02]  /*0390*/  VIADDMNMX R4, R4, 0x7, RZ, !PT ;  /* 0x0000000704047846 */ /* 0x000fe400078001ff */
[----:B------:R-:W-:Y:S01]  /*03a0*/  ISETP.GE.AND P6, PT, R5, UR10, PT ;  /* 0x0000000a05007c0c */ /* 0x000fe2000bfc6270 */
[----:B------:R-:W3:Y:S01]  /*03b0*/  LDG.E R27, desc[UR12][R2.64+0x4] ;  /* 0x0000040c021b7981 */ /* 0x000ee2000c1e1900 */
[----:B------:R-:W-:-:S02]  /*03c0*/  ISETP.GE.AND P2, PT, R12, UR10, PT ;  /* 0x0000000a0c007c0c */ /* 0x000fc4000bf46270 */
[----:B------:R-:W-:Y:S01]  /*03d0*/  SEL R5, R5, UR7, !P6 ;  /* 0x0000000705057c07 */ /* 0x000fe2000f000000 */
[----:B------:R-:W4:Y:S01]  /*03e0*/  LDG.E R29, desc[UR12][R2.64+0x8] ;  /* 0x0000080c021d7981 */ /* 0x000f22000c1e1900 */
[----:B------:R-:W-:Y:S02]  /*03f0*/  ISETP.GE.AND P1, PT, R14, UR10, PT ;  /* 0x0000000a0e007c0c */ /* 0x000fe4000bf26270 */
[----:B------:R-:W-:Y:S01]  /*0400*/  ISETP.GE.AND P0, PT, R16, UR10, PT ;  /* 0x0000000a10007c0c */ /* 0x000fe2000bf06270 */
[----:B------:R-:W-:Y:S01]  /*0410*/  IMAD R5, R22, UR10, R5 ;  /* 0x0000000a16057c24 */ /* 0x000fe2000f8e0205 */
[----:B------:R-:W-:Y:S01]  /*0420*/  ISETP.GE.AND P6, PT, R4, UR10, PT ;  /* 0x0000000a04007c0c */ /* 0x000fe2000bfc6270 */
[----:B------:R-:W5:Y:S01]  /*0430*/  LDG.E R28, desc[UR12][R2.64+0xc] ;  /* 0x00000c0c021c7981 */ /* 0x000f62000c1e1900 */
[----:B------:R-:W-:Y:S02]  /*0440*/  SEL R7, R6, UR7, !P5 ;  /* 0x0000000706077c07 */ /* 0x000fe4000e800000 */
[----:B------:R-:W-:-:S02]  /*0450*/  SEL R9, R8, UR7, !P4 ;  /* 0x0000000708097c07 */ /* 0x000fc4000e000000 */
[----:B------:R-:W-:Y:S01]  /*0460*/  SEL R11, R10, UR7, !P3 ;  /* 0x000000070a0b7c07 */ /* 0x000fe2000d800000 */
[----:B------:R-:W-:Y:S01]  /*0470*/  IMAD R7, R22, UR10, R7 ;  /* 0x0000000a16077c24 */ /* 0x000fe2000f8e0207 */
[----:B------:R-:W-:Y:S01]  /*0480*/  SEL R13, R12, UR7, !P2 ;  /* 0x000000070c0d7c07 */ /* 0x000fe2000d000000 */
[----:B------:R-:W-:Y:S01]  /*0490*/  IMAD R9, R22, UR10, R9 ;  /* 0x0000000a16097c24 */ /* 0x000fe2000f8e0209 */
[----:B------:R-:W-:Y:S01]  /*04a0*/  SEL R15, R14, UR7, !P1 ;  /* 0x000000070e0f7c07 */ /* 0x000fe2000c800000 */
[----:B------:R-:W-:Y:S01]  /*04b0*/  IMAD R11, R22, UR10, R11 ;  /* 0x0000000a160b7c24 */ /* 0x000fe2000f8e020b */
[----:B------:R-:W-:Y:S01]  /*04c0*/  SEL R17, R16, UR7, !P0 ;  /* 0x0000000710117c07 */ /* 0x000fe2000c000000 */
[----:B------:R-:W-:Y:S01]  /*04d0*/  IMAD R13, R22, UR10, R13 ;  /* 0x0000000a160d7c24 */ /* 0x000fe2000f8e020d */
[----:B------:R-:W-:Y:S01]  /*04e0*/  SEL R25, R4, UR7, !P6 ;  /* 0x0000000704197c07 */ /* 0x000fe2000f000000 */
[C---:B------:R-:W-:Y:S02]  /*04f0*/  IMAD R15, R22.reuse, UR10, R15 ;  /* 0x0000000a160f7c24 */ /* 0x040fe4000f8e020f */
[----:B------:R-:W-:-:S02]  /*0500*/  IMAD R17, R22, UR10, R17 ;  /* 0x0000000a16117c24 */ /* 0x000fc4000f8e0211 */
[----:B------:R-:W-:Y:S02]  /*0510*/  IMAD R25, R22, UR10, R25 ;  /* 0x0000000a16197c24 */ /* 0x000fe4000f8e0219 */
[----:B--2---:R-:W-:-:S04]  /*0520*/  IMAD.WIDE R4, R5, 0x4, R18 ;  /* 0x0000000405047825 */ /* 0x004fc800078e0212 */
[--C-:B------:R-:W-:Y:S02]  /*0530*/  IMAD.WIDE R6, R7, 0x4, R18.reuse ;  /* 0x0000000407067825 */ /* 0x100fe400078e0212 */
[----:B------:R-:W2:Y:S02]  /*0540*/  LDG.E R4, desc[UR12][R4.64] ;  /* 0x0000000c04047981 */ /* 0x000ea4000c1e1900 */
[--C-:B------:R-:W-:Y:S02]  /*0550*/  IMAD.WIDE R8, R9, 0x4, R18.reuse ;  /* 0x0000000409087825 */ /* 0x100fe400078e0212 */
[----:B------:R-:W3:Y:S02]  /*0560*/  LDG.E R6, desc[UR12][R6.64] ;  /* 0x0000000c06067981 */ /* 0x000ee4000c1e1900 */
[--C-:B------:R-:W-:Y:S02]  /*0570*/  IMAD.WIDE R10, R11, 0x4, R18.reuse ;  /* 0x000000040b0a7825 */ /* 0x100fe400078e0212 */
[----:B------:R-:W4:Y:S02]  /*0580*/  LDG.E R8, desc[UR12][R8.64] ;  /* 0x0000000c08087981 */ /* 0x000f24000c1e1900 */
[----:B------:R-:W-:-:S02]  /*0590*/  IMAD.WIDE R12, R13, 0x4, R18 ;  /* 0x000000040d0c7825 */ /* 0x000fc400078e0212 */
[----:B------:R-:W5:Y:S02]  /*05a0*/  LDG.E R10, desc[UR12][R10.64] ;  /* 0x0000000c0a0a7981 */ /* 0x000f64000c1e1900 */
[--C-:B------:R-:W-:Y:S02]  /*05b0*/  IMAD.WIDE R14, R15, 0x4, R18.reuse ;  /* 0x000000040f0e7825 */ /* 0x100fe400078e0212 */
[----:B------:R-:W5:Y:S02]  /*05c0*/  LDG.E R12, desc[UR12][R12.64] ;  /* 0x0000000c0c0c7981 */ /* 0x000f64000c1e1900 */
[--C-:B------:R-:W-:Y:S02]  /*05d0*/  IMAD.WIDE R16, R17, 0x4, R18.reuse ;  /* 0x0000000411107825 */ /* 0x100fe400078e0212 */
[----:B------:R-:W5:Y:S02]  /*05e0*/  LDG.E R5, desc[UR12][R2.64+0x10] ;  /* 0x0000100c02057981 */ /* 0x000f64000c1e1900 */
[----:B------:R-:W-:-:S02]  /*05f0*/  IMAD.WIDE R18, R25, 0x4, R18 ;  /* 0x0000000419127825 */ /* 0x000fc400078e0212 */
[----:B------:R-:W2:Y:S04]  /*0600*/  LDG.E R25, desc[UR12][R2.64] ;  /* 0x0000000c02197981 */ /* 0x000ea8000c1e1900 */
[----:B------:R-:W5:Y:S04]  /*0610*/  LDG.E R14, desc[UR12][R14.64] ;  /* 0x0000000c0e0e7981 */ /* 0x000f68000c1e1900 */
[----:B------:R-:W5:Y:S04]  /*0620*/  LDG.E R7, desc[UR12][R2.64+0x14] ;  /* 0x0000140c02077981 */ /* 0x000f68000c1e1900 */
[----:B------:R-:W5:Y:S04]  /*0630*/  LDG.E R16, desc[UR12][R16.64] ;  /* 0x0000000c10107981 */ /* 0x000f68000c1e1900 */
[----:B------:R-:W5:Y:S04]  /*0640*/  LDG.E R9, desc[UR12][R2.64+0x18] ;  /* 0x0000180c02097981 */ /* 0x000f68000c1e1900 */
[----:B------:R-:W5:Y:S04]  /*0650*/  LDG.E R18, desc[UR12][R18.64] ;  /* 0x0000000c12127981 */ /* 0x000f68000c1e1900 */
[----:B------:R-:W5:Y:S01]  /*0660*/  LDG.E R11, desc[UR12][R2.64+0x1c] ;  /* 0x00001c0c020b7981 */ /* 0x000f62000c1e1900 */
[----:B------:R-:W-:-:S04]  /*0670*/  IADD3 R20, PT, PT, R20, 0x8, RZ ;  /* 0x0000000814147810 */ /* 0x000fc80007ffe0ff */
[----:B------:R-:W-:Y:S01]  /*0680*/  ISETP.NE.AND P0, PT, R20, UR5, PT ;  /* 0x0000000514007c0c */ /* 0x000fe2000bf05270 */
[----:B--2---:R-:W-:-:S04]  /*0690*/  IMAD R4, R4, R25, R24 ;  /* 0x0000001904047224 */ /* 0x004fc800078e0218 */
[----:B---3--:R-:W-:-:S04]  /*06a0*/  IMAD R4, R6, R27, R4 ;  /* 0x0000001b06047224 */ /* 0x008fc800078e0204 */
[----:B----4-:R-:W-:-:S04]  /*06b0*/  IMAD R29, R8, R29, R4 ;  /* 0x0000001d081d7224 */ /* 0x010fc800078e0204 */
[----:B-----5:R-:W-:-:S04]  /*06c0*/  IMAD R10, R10, R28, R29 ;  /* 0x0000001c0a0a7224 */ /* 0x020fc800078e021d */
[----:B------:R-:W-:-:S04]  /*06d0*/  IMAD R5, R12, R5, R10 ;  /* 0x000000050c057224 */ /* 0x000fc800078e020a */
[----:B------:R-:W-:-:S04]  /*06e0*/  IMAD R5, R14, R7, R5 ;  /* 0x000000070e057224 */ /* 0x000fc800078e0205 */
[----:B------:R-:W-:-:S04]  /*06f0*/  IMAD R5, R16, R9, R5 ;  /* 0x0000000910057224 */ /* 0x000fc800078e0205 */
[----:B------:R-:W-:Y:S01]  /*0700*/  IMAD R24, R18, R11, R5 ;  /* 0x0000000b12187224 */ /* 0x000fe200078e0205 */
[----:B------:R-:W-:Y:S06]  /*0710*/  @P0 BRA `(.L_x_2) ;  /* 0xfffffff800e00947 */ /* 0x000fec000383ffff */
[----:B------:R-:W-:-:S07]  /*0720*/  IMAD.U32 R6, RZ, RZ, UR5 ;  /* 0x00000005ff067e24 */ /* 0x000fce000f8e00ff */
.L_x_1:
[----:B------:R-:W-:-:S09]  /*0730*/  UISETP.NE.AND UP1, UPT, UR8, URZ, UPT ;  /* 0x000000ff0800728c */ /* 0x000fd2000bf25270 */
[----:B------:R-:W-:Y:S05]  /*0740*/  BRA.U !UP1, `(.L_x_3) ;  /* 0x0000000509787547 */ /* 0x000fea000b800000 */
[----:B------:R-:W-:Y:S02]  /*0750*/  UIADD3 UR10, UPT, UPT, UR8, -0x1, URZ ;  /* 0xffffffff080a7890 */ /* 0x000fe4000fffe0ff */
[----:B------:R-:W-:Y:S02]  /*0760*/  UISETP.NE.AND UP2, UPT, UR9, URZ, UPT ;  /* 0x000000ff0900728c */ /* 0x000fe4000bf45270 */
[----:B------:R-:W-:-:S09]  /*0770*/  UISETP.GE.U32.AND UP1, UPT, UR10, 0x3, UPT ;  /* 0x000000030a00788c */ /* 0x000fd2000bf26070 */
[----:B------:R-:W-:Y:S05]  /*0780*/  BRA.U !UP1, `(.L_x_4) ;  /* 0x0000000109b07547 */ /* 0x000fea000b800000 */
[----:B------:R-:W0:Y:S01]  /*0790*/  LDC.64 R8, c[0x0][0x390] ;  /* 0x0000e400ff087b82 */ /* 0x000e220000000a00 */
[----:B------:R-:W1:Y:S01]  /*07a0*/  LDCU UR10, c[0x0][0x39c] ;  /* 0x00007380ff0a77ac */ /* 0x000e620008000800 */
[----:B------:R-:W-:Y:S01]  /*07b0*/  IMAD.IADD R10, R23, 0x1, R6 ;  /* 0x00000001170a7824 */ /* 0x000fe200078e0206 */
[----:B------:R-:W-:-:S04]  /*07c0*/  IADD3 R7, PT, PT, R6, UR11, RZ ;  /* 0x0000000b06077c10 */ /* 0x000fc8000fffe0ff */
[----:B------:R-:W-:Y:S01]  /*07d0*/  VIMNMX R11, PT, PT, RZ, R10, !PT ;  /* 0x0000000aff0b7248 */ /* 0x000fe20007fe0100 */
[----:B------:R-:W2:Y:S01]  /*07e0*/  LDC.64 R4, c[0x0][0x380] ;  /* 0x0000e000ff047b82 */ /* 0x000ea20000000a00 */
[----:B------:R-:W-:-:S07]  /*07f0*/  VIADDMNMX R13, R10, 0x1, RZ, !PT ;  /* 0x000000010a0d7846 */ /* 0x000fce00078001ff */
[----:B------:R-:W3:Y:S01]  /*0800*/  LDC.64 R2, c[0x0][0x390] ;  /* 0x0000e400ff027b82 */ /* 0x000ee20000000a00 */
[----:B-1----:R-:W-:Y:S02]  /*0810*/  ISETP.GE.AND P0, PT, R11, UR10, PT ;  /* 0x0000000a0b007c0c */ /* 0x002fe4000bf06270 */
[----:B------:R-:W-:Y:S02]  /*0820*/  ISETP.GE.AND P1, PT, R13, UR10, PT ;  /* 0x0000000a0d007c0c */ /* 0x000fe4000bf26270 */
[C---:B------:R-:W-:Y:S01]  /*0830*/  VIADDMNMX R14, R10.reuse, 0x2, RZ, !PT ;  /* 0x000000020a0e7846 */ /* 0x040fe200078001ff */
[----:B0-----:R-:W-:Y:S01]  /*0840*/  IMAD.WIDE.U32 R8, R7, 0x4, R8 ;  /* 0x0000000407087825 */ /* 0x001fe200078e0008 */
[----:B------:R-:W-:Y:S02]  /*0850*/  SEL R11, R11, UR7, !P0 ;  /* 0x000000070b0b7c07 */ /* 0x000fe4000c000000 */
[----:B------:R-:W-:Y:S02]  /*0860*/  SEL R13, R13, UR7, !P1 ;  /* 0x000000070d0d7c07 */ /* 0x000fe4000c800000 */
[----:B------:R-:W-:Y:S01]  /*0870*/  VIADDMNMX R15, R10, 0x3, RZ, !PT ;  /* 0x000000030a0f7846 */ /* 0x000fe200078001ff */
[----:B------:R-:W-:Y:S01]  /*0880*/  IMAD R11, R22, UR10, R11 ;  /* 0x0000000a160b7c24 */ /* 0x000fe2000f8e020b */
[----:B------:R-:W-:Y:S01]  /*0890*/  ISETP.GE.AND P0, PT, R14, UR10, PT ;  /* 0x0000000a0e007c0c */ /* 0x000fe2000bf06270 */
[----:B------:R0:W4:Y:S01]  /*08a0*/  LDG.E R7, desc[UR12][R8.64] ;  /* 0x0000000c08077981 */ /* 0x000122000c1e1900 */
[----:B------:R-:W-:Y:S01]  /*08b0*/  IADD3 R12, P2, PT, R6, UR11, RZ ;  /* 0x0000000b060c7c10 */ /* 0x000fe2000ff5e0ff */
[----:B--2---:R-:W-:Y:S01]  /*08c0*/  IMAD.WIDE R10, R11, 0x4, R4 ;  /* 0x000000040b0a7825 */ /* 0x004fe200078e0204 */
[----:B------:R-:W-:-:S02]  /*08d0*/  ISETP.GE.AND P1, PT, R15, UR10, PT ;  /* 0x0000000a0f007c0c */ /* 0x000fc4000bf26270 */
[----:B------:R-:W-:Y:S02]  /*08e0*/  IADD3.X R16, PT, PT, RZ, RZ, RZ, P2, !PT ;  /* 0x000000ffff107210 */ /* 0x000fe400017fe4ff */
[----:B------:R-:W-:Y:S01]  /*08f0*/  SEL R15, R15, UR7, !P1 ;  /* 0x000000070f0f7c07 */ /* 0x000fe2000c800000 */
[----:B------:R-:W4:Y:S01]  /*0900*/  LDG.E R10, desc[UR12][R10.64] ;  /* 0x0000000c0a0a7981 */ /* 0x000f22000c1e1900 */
[----:B---3--:R-:W-:Y:S01]  /*0910*/  LEA R2, P2, R12, R2, 0x2 ;  /* 0x000000020c027211 */ /* 0x008fe200078410ff */
[----:B0-----:R-:W-:Y:S01]  /*0920*/  IMAD R9, R22, UR10, R13 ;  /* 0x0000000a16097c24 */ /* 0x001fe2000f8e020d */
[----:B------:R-:W-:Y:S02]  /*0930*/  SEL R13, R14, UR7, !P0 ;  /* 0x000000070e0d7c07 */ /* 0x000fe4000c000000 */
[----:B------:R-:W-:Y:S01]  /*0940*/  LEA.HI.X R3, R12, R3, R16, 0x2, P2 ;  /* 0x000000030c037211 */ /* 0x000fe200010f1410 */
[----:B------:R-:W-:-:S04]  /*0950*/  IMAD.WIDE R8, R9, 0x4, R4 ;  /* 0x0000000409087825 */ /* 0x000fc800078e0204 */
[C---:B------:R-:W-:Y:S01]  /*0960*/  IMAD R13, R22.reuse, UR10, R13 ;  /* 0x0000000a160d7c24 */ /* 0x040fe2000f8e020d */
[----:B------:R-:W2:Y:S01]  /*0970*/  LDG.E R14, desc[UR12][R2.64+0x4] ;  /* 0x0000040c020e7981 */ /* 0x000ea2000c1e1900 */
[----:B------:R-:W-:Y:S02]  /*0980*/  IMAD R15, R22, UR10, R15 ;  /* 0x0000000a160f7c24 */ /* 0x000fe4000f8e020f */
[--C-:B------:R-:W-:Y:S01]  /*0990*/  IMAD.WIDE R12, R13, 0x4, R4.reuse ;  /* 0x000000040d0c7825 */ /* 0x100fe200078e0204 */
[----:B------:R-:W2:Y:S03]  /*09a0*/  LDG.E R8, desc[UR12][R8.64] ;  /* 0x0000000c08087981 */ /* 0x000ea6000c1e1900 */
[----:B------:R-:W-:Y:S01]  /*09b0*/  IMAD.WIDE R4, R15, 0x4, R4 ;  /* 0x000000040f047825 */ /* 0x000fe200078e0204 */
[----:B------:R-:W3:Y:S04]  /*09c0*/  LDG.E R16, desc[UR12][R2.64+0xc] ;  /* 0x00000c0c02107981 */ /* 0x000ee8000c1e1900 */
[----:B------:R-:W5:Y:S04]  /*09d0*/  LDG.E R12, desc[UR12][R12.64] ;  /* 0x0000000c0c0c7981 */ /* 0x000f68000c1e1900 */
[----:B------:R-:W5:Y:S04]  /*09e0*/  LDG.E R15, desc[UR12][R2.64+0x8] ;  /* 0x0000080c020f7981 */ /* 0x000f68000c1e1900 */
[----:B------:R-:W3:Y:S01]  /*09f0*/  LDG.E R4, desc[UR12][R4.64] ;  /* 0x0000000c04047981 */ /* 0x000ee2000c1e1900 */
[----:B------:R-:W-:-:S02]  /*0a00*/  VIADD R6, R6, 0x4 ;  /* 0x0000000406067836 */ /* 0x000fc40000000000 */
[----:B----4-:R-:W-:-:S04]  /*0a10*/  IMAD R7, R10, R7, R24 ;  /* 0x000000070a077224 */ /* 0x010fc800078e0218 */
[----:B--2---:R-:W-:-:S04]  /*0a20*/  IMAD R7, R8, R14, R7 ;  /* 0x0000000e08077224 */ /* 0x004fc800078e0207 */
[----:B-----5:R-:W-:-:S04]  /*0a30*/  IMAD R7, R12, R15, R7 ;  /* 0x0000000f0c077224 */ /* 0x020fc800078e0207 */
[----:B---3--:R-:W-:-:S07]  /*0a40*/  IMAD R24, R4, R16, R7 ;  /* 0x0000001004187224 */ /* 0x008fce00078e0207 */
.L_x_4:
[----:B------:R-:W-:Y:S05]  /*0a50*/  BRA.U !UP2, `(.L_x_3) ;  /* 0x000000010ab47547 */ /* 0x000fea000b800000 */
[----:B------:R-:W-:Y:S02]  /*0a60*/  UISETP.NE.AND UP1, UPT, UR9, 0x1, UPT ;  /* 0x000000010900788c */ /* 0x000fe4000bf25270 */
[----:B------:R-:W-:-:S07]  /*0a70*/  ULOP3.LUT UP2, URZ, UR16, 0x1, URZ, 0xc0, !UPT ;  /* 0x0000000110ff7892 */ /* 0x000fce000f84c0ff */
[----:B------:R-:W-:Y:S05]  /*0a80*/  BRA.U !UP1, `(.L_x_5) ;  /* 0x0000000109707547 */ /* 0x000fea000b800000 */
[----:B------:R-:W0:Y:S01]  /*0a90*/  LDCU UR10, c[0x0][0x39c] ;  /* 0x00007380ff0a77ac */ /* 0x000e220008000800 */
[----:B------:R-:W1:Y:S01]  /*0aa0*/  LDC.64 R8, c[0x0][0x390] ;  /* 0x0000e400ff087b82 */ /* 0x000e620000000a00 */
[----:B------:R-:W-:Y:S01]  /*0ab0*/  IADD3 R7, PT, PT, R23, R6, RZ ;  /* 0x0000000617077210 */ /* 0x000fe20007ffe0ff */
[----:B------:R-:W-:-:S03]  /*0ac0*/  VIADD R11, R6, UR11 ;  /* 0x0000000b060b7c36 */ /* 0x000fc60008000000 */
[----:B------:R-:W-:Y:S02]  /*0ad0*/  VIMNMX R10, PT, PT, RZ, R7, !PT ;  /* 0x00000007ff0a7248 */ /* 0x000fe40007fe0100 */
[----:B------:R-:W-:Y:S01]  /*0ae0*/  VIADDMNMX R12, R7, 0x1, RZ, !PT ;  /* 0x00000001070c7846 */ /* 0x000fe200078001ff */
[----:B------:R-:W2:Y:S08]  /*0af0*/  LDC.64 R2, c[0x0][0x380] ;  /* 0x0000e000ff027b82 */ /* 0x000eb00000000a00 */
[----:B------:R-:W3:Y:S01]  /*0b00*/  LDC.64 R4, c[0x0][0x390] ;  /* 0x0000e400ff047b82 */ /* 0x000ee20000000a00 */
[----:B0-----:R-:W-:-:S02]  /*0b10*/  ISETP.GE.AND P0, PT, R10, UR10, PT ;  /* 0x0000000a0a007c0c */ /* 0x001fc4000bf06270 */
[----:B------:R-:W-:Y:S02]  /*0b20*/  ISETP.GE.AND P1, PT, R12, UR10, PT ;  /* 0x0000000a0c007c0c */ /* 0x000fe4000bf26270 */
[----:B------:R-:W-:Y:S02]  /*0b30*/  SEL R7, R10, UR7, !P0 ;  /* 0x000000070a077c07 */ /* 0x000fe4000c000000 */
[----:B------:R-:W-:Y:S01]  /*0b40*/  SEL R13, R12, UR7, !P1 ;  /* 0x000000070c0d7c07 */ /* 0x000fe2000c800000 */
[----:B-1----:R-:W-:Y:S01]  /*0b50*/  IMAD.WIDE.U32 R8, R11, 0x4, R8 ;  /* 0x000000040b087825 */ /* 0x002fe200078e0008 */
[----:B------:R-:W-:-:S03]  /*0b60*/  IADD3 R14, P0, PT, R6, UR11, RZ ;  /* 0x0000000b060e7c10 */ /* 0x000fc6000ff1e0ff */
[C---:B------:R-:W-:Y:S01]  /*0b70*/  IMAD R7, R22.reuse, UR10, R7 ;  /* 0x0000000a16077c24 */ /* 0x040fe2000f8e0207 */
[----:B------:R-:W-:Y:S01]  /*0b80*/  IADD3.X R12, PT, PT, RZ, RZ, RZ, P0, !PT ;  /* 0x000000ffff0c7210 */ /* 0x000fe200007fe4ff */
[----:B------:R-:W-:Y:S01]  /*0b90*/  IMAD R13, R22, UR10, R13 ;  /* 0x0000000a160d7c24 */ /* 0x000fe2000f8e020d */
[----:B------:R-:W4:Y:S01]  /*0ba0*/  LDG.E R8, desc[UR12][R8.64] ;  /* 0x0000000c08087981 */ /* 0x000f22000c1e1900 */
[----:B--2---:R-:W-:-:S04]  /*0bb0*/  IMAD.WIDE R10, R7, 0x4, R2 ;  /* 0x00000004070a7825 */ /* 0x004fc800078e0202 */
[----:B------:R-:W-:Y:S02]  /*0bc0*/  IMAD.WIDE R2, R13, 0x4, R2 ;  /* 0x000000040d027825 */ /* 0x000fe400078e0202 */
[----:B------:R-:W4:Y:S01]  /*0bd0*/  LDG.E R11, desc[UR12][R10.64] ;  /* 0x0000000c0a0b7981 */ /* 0x000f22000c1e1900 */
[----:B---3--:R-:W-:-:S03]  /*0be0*/  LEA R4, P0, R14, R4, 0x2 ;  /* 0x000000040e047211 */ /* 0x008fc600078010ff */
[----:B------:R-:W2:Y:S01]  /*0bf0*/  LDG.E R3, desc[UR12][R2.64] ;  /* 0x0000000c02037981 */ /* 0x000ea2000c1e1900 */
[----:B------:R-:W-:-:S05]  /*0c00*/  LEA.HI.X R5, R14, R5, R12, 0x2, P0 ;  /* 0x000000050e057211 */ /* 0x000fca00000f140c */
[----:B------:R-:W2:Y:S01]  /*0c10*/  LDG.E R4, desc[UR12][R4.64+0x4] ;  /* 0x0000040c04047981 */ /* 0x000ea2000c1e1900 */
[----:B------:R-:W-:Y:S02]  /*0c20*/  VIADD R6, R6, 0x2 ;  /* 0x0000000206067836 */ /* 0x000fe40000000000 */
[----:B----4-:R-:W-:-:S04]  /*0c30*/  IMAD R24, R11, R8, R24 ;  /* 0x000000080b187224 */ /* 0x010fc800078e0218 */
[----:B--2---:R-:W-:-:S07]  /*0c40*/  IMAD R24, R3, R4, R24 ;  /* 0x0000000403187224 */ /* 0x004fce00078e0218 */
.L_x_5:
[----:B------:R-:W-:Y:S05]  /*0c50*/  BRA.U !UP2, `(.L_x_3) ;  /* 0x000000010a347547 */ /* 0x000fea000b800000 */
[----:B------:R-:W0:Y:S01]  /*0c60*/  LDCU UR10, c[0x0][0x39c] ;  /* 0x00007380ff0a77ac */ /* 0x000e220008000800 */
[----:B------:R-:W1:Y:S01]  /*0c70*/  LDC.64 R4, c[0x0][0x390] ;  /* 0x0000e400ff047b82 */ /* 0x000e620000000a00 */
[----:B------:R-:W-:Y:S02]  /*0c80*/  VIADDMNMX R7, R23, R6, RZ, !PT ;  /* 0x0000000617077246 */ /* 0x000fe400078001ff */
[----:B------:R-:W-:-:S05]  /*0c90*/  IADD3 R9, PT, PT, R6, UR11, RZ ;  /* 0x0000000b06097c10 */ /* 0x000fca000fffe0ff */
[----:B------:R-:W2:Y:S01]  /*0ca0*/  LDC.64 R2, c[0x0][0x380] ;  /* 0x0000e000ff027b82 */ /* 0x000ea20000000a00 */
[----:B0-----:R-:W-:-:S04]  /*0cb0*/  ISETP.GE.AND P0, PT, R7, UR10, PT ;  /* 0x0000000a07007c0c */ /* 0x001fc8000bf06270 */
[----:B------:R-:W-:Y:S01]  /*0cc0*/  SEL R7, R7, UR7, !P0 ;  /* 0x0000000707077c07 */ /* 0x000fe2000c000000 */
[----:B-1----:R-:W-:-:S04]  /*0cd0*/  IMAD.WIDE.U32 R4, R9, 0x4, R4 ;  /* 0x0000000409047825 */ /* 0x002fc800078e0004 */
[----:B------:R-:W-:Y:S02]  /*0ce0*/  IMAD R7, R22, UR10, R7 ;  /* 0x0000000a16077c24 */ /* 0x000fe4000f8e0207 */
[----:B------:R-:W3:Y:S02]  /*0cf0*/  LDG.E R4, desc[UR12][R4.64] ;  /* 0x0000000c04047981 */ /* 0x000ee4000c1e1900 */
[----:B--2---:R-:W-:-:S06]  /*0d00*/  IMAD.WIDE R2, R7, 0x4, R2 ;  /* 0x0000000407027825 */ /* 0x004fcc00078e0202 */
[----:B------:R-:W3:Y:S02]  /*0d10*/  LDG.E R3, desc[UR12][R2.64] ;  /* 0x0000000c02037981 */ /* 0x000ee4000c1e1900 */
[----:B---3--:R-:W-:-:S07]  /*0d20*/  IMAD R24, R3, R4, R24 ;  /* 0x0000000403187224 */ /* 0x008fce00078e0218 */
.L_x_3:
[----:B------:R-:W-:Y:S05]  /*0d30*/  BRA.U UP0, `(.L_x_6) ;  /* 0xfffffff500247547 */ /* 0x000fea000b83ffff */
.L_x_0:
[----:B------:R-:W0:Y:S01]  /*0d40*/  LDC.64 R2, c[0x0][0x388] ;  /* 0x0000e200ff027b82 */ /* 0x000e220000000a00 */
[----:B------:R-:W1:Y:S02]  /*0d50*/  LDCU UR4, c[0x0][0x39c] ;  /* 0x00007380ff0477ac */ /* 0x000e640008000800 */
[----:B-1----:R-:W-:-:S04]  /*0d60*/  IMAD R21, R21, UR4, R0 ;  /* 0x0000000415157c24 */ /* 0x002fc8000f8e0200 */
[----:B0-----:R-:W-:-:S05]  /*0d70*/  IMAD.WIDE R2, R21, 0x4, R2 ;  /* 0x0000000415027825 */ /* 0x001fca00078e0202 */
[----:B------:R-:W-:Y:S01]  /*0d80*/  STG.E desc[UR12][R2.64], R24 ;  /* 0x0000001802007986 */ /* 0x000fe2000c10190c */
[----:B------:R-:W-:Y:S05]  /*0d90*/  EXIT ;  /* 0x000000000000794d */ /* 0x000fea0003800000 */
.L_x_7:
[----:B------:R-:W-:-:S00]  /*0da0*/  BRA `(.L_x_7) ;  /* 0xfffffffc00fc7947 */ /* 0x000fc0000383ffff */
[----:B------:R-:W-:-:S00]  /*0db0*/  NOP ;  /* 0x0000000000007918 */ /* 0x000fc00000000000 */
        /* <DEDUP_REMOVED lines=12> */
.L_x_8:


//--------------------- .nv.shared.reserved.0     --------------------------
	.section	.nv.shared.reserved.0,"aw",@nobits
	.weak		__nv_reservedSMEM_offset_0_alias
	.size		__nv_reservedSMEM_offset_0_alias, 0, 64
	.other		__nv_reservedSMEM_offset_0_alias,@"STO_CUDA_RESERVED_SHARED STV_DEFAULT"
__nv_reservedSMEM_offset_0_alias:
	.zero		0
	.zero		64


//--------------------- .nv.constant0._Z18convolution_kernelPiS_S_iii --------------------------
	.section	.nv.constant0._Z18convolution_kernelPiS_S_iii,"a",@progbits
	.sectionflags	@""
	.align	4
.nv.constant0._Z18convolution_kernelPiS_S_iii:
	.zero		932


//--------------------- SYMBOLS --------------------------

	.type		.nv.reservedSmem.offset0,@object
	.size		.nv.reservedSmem.offset0,0x4
